//
// Generated by NVIDIA NVVM Compiler
//
// Compiler Build ID: CL-36424714
// Cuda compilation tools, release 13.0, V13.0.88
// Based on NVVM 20.0.0
//

.version 9.0
.target sm_100
.address_size 64

	// .globl	_Z27constM_tiled_convolution_3dPdS_iii
.const .align 8 .b8 filter[216];
// _ZZ27constM_tiled_convolution_3dPdS_iiiE12shared_input has been demoted

.visible .entry _Z27constM_tiled_convolution_3dPdS_iii(
	.param .u64 .ptr .align 1 _Z27constM_tiled_convolution_3dPdS_iii_param_0,
	.param .u64 .ptr .align 1 _Z27constM_tiled_convolution_3dPdS_iii_param_1,
	.param .u32 _Z27constM_tiled_convolution_3dPdS_iii_param_2,
	.param .u32 _Z27constM_tiled_convolution_3dPdS_iii_param_3,
	.param .u32 _Z27constM_tiled_convolution_3dPdS_iii_param_4
)
{
	.reg .pred 	%p<24>;
	.reg .b32 	%r<34>;
	.reg .b64 	%rd<10>;
	.reg .b64 	%fd<83>;
	// demoted variable
	.shared .align 8 .b8 _ZZ27constM_tiled_convolution_3dPdS_iiiE12shared_input[32768];
	ld.param.u64 	%rd1, [_Z27constM_tiled_convolution_3dPdS_iii_param_0];
	ld.param.u64 	%rd2, [_Z27constM_tiled_convolution_3dPdS_iii_param_1];
	ld.param.u32 	%r9, [_Z27constM_tiled_convolution_3dPdS_iii_param_2];
	ld.param.u32 	%r10, [_Z27constM_tiled_convolution_3dPdS_iii_param_3];
	ld.param.u32 	%r11, [_Z27constM_tiled_convolution_3dPdS_iii_param_4];
	mov.u32 	%r12, %ctaid.z;
	mov.u32 	%r1, %tid.z;
	mad.lo.s32 	%r13, %r12, 14, %r1;
	add.s32 	%r2, %r13, -1;
	setp.ne.s32 	%p2, %r13, 0;
	mov.u32 	%r14, %ctaid.y;
	mov.u32 	%r3, %tid.y;
	mad.lo.s32 	%r4, %r14, 14, %r3;
	add.s32 	%r5, %r4, -1;
	mov.u32 	%r15, %ctaid.x;
	mov.u32 	%r16, %tid.x;
	add.s32 	%r6, %r16, -1;
	mad.lo.s32 	%r7, %r15, 14, %r6;
	setp.le.s32 	%p3, %r13, %r11;
	and.pred  	%p1, %p2, %p3;
	shl.b32 	%r17, %r1, 11;
	mov.u32 	%r18, _ZZ27constM_tiled_convolution_3dPdS_iiiE12shared_input;
	add.s32 	%r19, %r18, %r17;
	shl.b32 	%r20, %r3, 7;
	add.s32 	%r21, %r19, %r20;
	shl.b32 	%r22, %r16, 3;
	add.s32 	%r8, %r21, %r22;
	not.pred 	%p4, %p1;
	@%p4 bra 	$L__BB0_4;
	setp.eq.s32 	%p5, %r4, 0;
	setp.gt.s32 	%p6, %r4, %r9;
	or.pred  	%p7, %p5, %p6;
	@%p7 bra 	$L__BB0_4;
	setp.lt.s32 	%p8, %r7, 0;
	setp.ge.s32 	%p9, %r7, %r10;
	or.pred  	%p10, %p8, %p9;
	@%p10 bra 	$L__BB0_4;
	mul.lo.s32 	%r23, %r11, %r2;
	mad.lo.s32 	%r24, %r9, %r5, %r7;
	mad.lo.s32 	%r25, %r23, %r11, %r24;
	cvta.to.global.u64 	%rd4, %rd1;
	mul.wide.u32 	%rd5, %r25, 8;
	add.s64 	%rd6, %rd4, %rd5;
	ld.global.f64 	%fd1, [%rd6];
	st.shared.f64 	[%r8], %fd1;
	bra.uni 	$L__BB0_5;
$L__BB0_4:
	mov.b64 	%rd3, 0;
	st.shared.u64 	[%r8], %rd3;
$L__BB0_5:
	bar.sync 	0;
	@%p4 bra 	$L__BB0_9;
	setp.eq.s32 	%p12, %r4, 0;
	setp.gt.s32 	%p13, %r4, %r9;
	or.pred  	%p14, %p12, %p13;
	@%p14 bra 	$L__BB0_9;
	setp.lt.s32 	%p15, %r7, 0;
	setp.ge.s32 	%p16, %r7, %r10;
	or.pred  	%p17, %p15, %p16;
	add.s32 	%r27, %r1, -1;
	setp.gt.u32 	%p18, %r27, 13;
	or.pred  	%p19, %p17, %p18;
	add.s32 	%r29, %r3, -1;
	setp.gt.u32 	%p20, %r29, 13;
	or.pred  	%p21, %p19, %p20;
	setp.gt.u32 	%p22, %r6, 13;
	or.pred  	%p23, %p21, %p22;
	@%p23 bra 	$L__BB0_9;
	ld.const.f64 	%fd2, [filter];
	ld.shared.f64 	%fd3, [%r8+-2184];
	fma.rn.f64 	%fd4, %fd2, %fd3, 0d0000000000000000;
	ld.const.f64 	%fd5, [filter+8];
	ld.shared.f64 	%fd6, [%r8+-2176];
	fma.rn.f64 	%fd7, %fd5, %fd6, %fd4;
	ld.const.f64 	%fd8, [filter+16];
	ld.shared.f64 	%fd9, [%r8+-2168];
	fma.rn.f64 	%fd10, %fd8, %fd9, %fd7;
	ld.const.f64 	%fd11, [filter+24];
	ld.shared.f64 	%fd12, [%r8+-2056];
	fma.rn.f64 	%fd13, %fd11, %fd12, %fd10;
	ld.const.f64 	%fd14, [filter+32];
	ld.shared.f64 	%fd15, [%r8+-2048];
	fma.rn.f64 	%fd16, %fd14, %fd15, %fd13;
	ld.const.f64 	%fd17, [filter+40];
	ld.shared.f64 	%fd18, [%r8+-2040];
	fma.rn.f64 	%fd19, %fd17, %fd18, %fd16;
	ld.const.f64 	%fd20, [filter+48];
	ld.shared.f64 	%fd21, [%r8+-1928];
	fma.rn.f64 	%fd22, %fd20, %fd21, %fd19;
	ld.const.f64 	%fd23, [filter+56];
	ld.shared.f64 	%fd24, [%r8+-1920];
	fma.rn.f64 	%fd25, %fd23, %fd24, %fd22;
	ld.const.f64 	%fd26, [filter+64];
	ld.shared.f64 	%fd27, [%r8+-1912];
	fma.rn.f64 	%fd28, %fd26, %fd27, %fd25;
	ld.const.f64 	%fd29, [filter+72];
	ld.shared.f64 	%fd30, [%r8+-136];
	fma.rn.f64 	%fd31, %fd29, %fd30, %fd28;
	ld.const.f64 	%fd32, [filter+80];
	ld.shared.f64 	%fd33, [%r8+-128];
	fma.rn.f64 	%fd34, %fd32, %fd33, %fd31;
	ld.const.f64 	%fd35, [filter+88];
	ld.shared.f64 	%fd36, [%r8+-120];
	fma.rn.f64 	%fd37, %fd35, %fd36, %fd34;
	ld.const.f64 	%fd38, [filter+96];
	ld.shared.f64 	%fd39, [%r8+-8];
	fma.rn.f64 	%fd40, %fd38, %fd39, %fd37;
	ld.const.f64 	%fd41, [filter+104];
	ld.shared.f64 	%fd42, [%r8];
	fma.rn.f64 	%fd43, %fd41, %fd42, %fd40;
	ld.const.f64 	%fd44, [filter+112];
	ld.shared.f64 	%fd45, [%r8+8];
	fma.rn.f64 	%fd46, %fd44, %fd45, %fd43;
	ld.const.f64 	%fd47, [filter+120];
	ld.shared.f64 	%fd48, [%r8+120];
	fma.rn.f64 	%fd49, %fd47, %fd48, %fd46;
	ld.const.f64 	%fd50, [filter+128];
	ld.shared.f64 	%fd51, [%r8+128];
	fma.rn.f64 	%fd52, %fd50, %fd51, %fd49;
	ld.const.f64 	%fd53, [filter+136];
	ld.shared.f64 	%fd54, [%r8+136];
	fma.rn.f64 	%fd55, %fd53, %fd54, %fd52;
	ld.const.f64 	%fd56, [filter+144];
	ld.shared.f64 	%fd57, [%r8+1912];
	fma.rn.f64 	%fd58, %fd56, %fd57, %fd55;
	ld.const.f64 	%fd59, [filter+152];
	ld.shared.f64 	%fd60, [%r8+1920];
	fma.rn.f64 	%fd61, %fd59, %fd60, %fd58;
	ld.const.f64 	%fd62, [filter+160];
	ld.shared.f64 	%fd63, [%r8+1928];
	fma.rn.f64 	%fd64, %fd62, %fd63, %fd61;
	ld.const.f64 	%fd65, [filter+168];
	ld.shared.f64 	%fd66, [%r8+2040];
	fma.rn.f64 	%fd67, %fd65, %fd66, %fd64;
	ld.const.f64 	%fd68, [filter+176];
	ld.shared.f64 	%fd69, [%r8+2048];
	fma.rn.f64 	%fd70, %fd68, %fd69, %fd67;
	ld.const.f64 	%fd71, [filter+184];
	ld.shared.f64 	%fd72, [%r8+2056];
	fma.rn.f64 	%fd73, %fd71, %fd72, %fd70;
	ld.const.f64 	%fd74, [filter+192];
	ld.shared.f64 	%fd75, [%r8+2168];
	fma.rn.f64 	%fd76, %fd74, %fd75, %fd73;
	ld.const.f64 	%fd77, [filter+200];
	ld.shared.f64 	%fd78, [%r8+2176];
	fma.rn.f64 	%fd79, %fd77, %fd78, %fd76;
	ld.const.f64 	%fd80, [filter+208];
	ld.shared.f64 	%fd81, [%r8+2184];
	fma.rn.f64 	%fd82, %fd80, %fd81, %fd79;
	mul.lo.s32 	%r31, %r11, %r2;
	mad.lo.s32 	%r32, %r9, %r5, %r7;
	mad.lo.s32 	%r33, %r31, %r11, %r32;
	cvta.to.global.u64 	%rd7, %rd2;
	mul.wide.s32 	%rd8, %r33, 8;
	add.s64 	%rd9, %rd7, %rd8;
	st.global.f64 	[%rd9], %fd82;
$L__BB0_9:
	ret;

}


// ===== COMPILED SASS (sm_100) =====

	.target	sm_100

	.elftype	@"ET_EXEC"


//--------------------- .note.nv.tkinfo           --------------------------
	.section	.note.nv.tkinfo,"",@"SHT_NOTE"
	.sectionflags	@"SHF_NOTE_NV_TKINFO"
	.tkinfo
        /*0018*/ 	.word	0x00000002
        /*0030*/ 	.string	""
        /*0030*/ 	.string	"ptxas"
        /*0030*/ 	.string	"Cuda compilation tools, release 13.0, V13.0.88"
        /*0030*/ 	.string	"Build cuda_13.0.r13.0/compiler.36424714_0"
        /*0030*/ 	.string	"-arch sm_100 -m 64 "



//--------------------- .note.nv.cuinfo           --------------------------
	.section	.note.nv.cuinfo,"",@"SHT_NOTE"
	.sectionflags	@"SHF_NOTE_NV_CUINFO"
        /*0018*/ 	.short	0x0002
        /*001a*/ 	.short	0x0064
        /*001c*/ 	.short	0x0082
	.zero		2


//--------------------- .nv.info                  --------------------------
	.section	.nv.info,"",@"SHT_CUDA_INFO"
	.align	4


	//----- nvinfo : EIATTR_REGCOUNT
	.align		4
        /*0000*/ 	.byte	0x04, 0x2f
        /*0002*/ 	.short	(.L_2 - .L_1)
	.align		4
.L_1:
        /*0004*/ 	.word	index@(_Z27constM_tiled_convolution_3dPdS_iii)
        /*0008*/ 	.word	0x00000014


	//----- nvinfo : EIATTR_FRAME_SIZE
	.align		4
.L_2:
        /*000c*/ 	.byte	0x04, 0x11
        /*000e*/ 	.short	(.L_4 - .L_3)
	.align		4
.L_3:
        /*0010*/ 	.word	index@(_Z27constM_tiled_convolution_3dPdS_iii)
        /*0014*/ 	.word	0x00000000


	//----- nvinfo : EIATTR_MIN_STACK_SIZE
	.align		4
.L_4:
        /*0018*/ 	.byte	0x04, 0x12
        /*001a*/ 	.short	(.L_6 - .L_5)
	.align		4
.L_5:
        /*001c*/ 	.word	index@(_Z27constM_tiled_convolution_3dPdS_iii)
        /*0020*/ 	.word	0x00000000
.L_6:


//--------------------- .nv.compat                --------------------------
	.section	.nv.compat,"",@"SHT_CUDA_COMPAT_INFO"
	.align	4
        /*0000*/ 	.byte	0x02, 0x09, 0x00, 0x00, 0x02, 0x02, 0x01, 0x00, 0x02, 0x05, 0x05, 0x00, 0x03, 0x07, 0x01, 0x01
        /*0010*/ 	.byte	0x02, 0x03, 0x00, 0x00, 0x02, 0x06, 0x01, 0x00, 0x04, 0x0b, 0x08, 0x00, 0x01, 0x00, 0x00, 0x00
        /*0020*/ 	.byte	0x00, 0x00, 0x00, 0x00


//--------------------- .nv.info._Z27constM_tiled_convolution_3dPdS_iii --------------------------
	.section	.nv.info._Z27constM_tiled_convolution_3dPdS_iii,"",@"SHT_CUDA_INFO"
	.sectionflags	@""
	.align	4


	//----- nvinfo : EIATTR_CUDA_API_VERSION
	.align		4
        /*0000*/ 	.byte	0x04, 0x37
        /*0002*/ 	.short	(.L_8 - .L_7)
.L_7:
        /*0004*/ 	.word	0x00000082


	//----- nvinfo : EIATTR_KPARAM_INFO
	.align		4
.L_8:
        /*0008*/ 	.byte	0x04, 0x17
        /*000a*/ 	.short	(.L_10 - .L_9)
.L_9:
        /*000c*/ 	.word	0x00000000
        /*0010*/ 	.short	0x0004
        /*0012*/ 	.short	0x0018
        /*0014*/ 	.byte	0x00, 0xf0, 0x11, 0x00


	//----- nvinfo : EIATTR_KPARAM_INFO
	.align		4
.L_10:
        /*0018*/ 	.byte	0x04, 0x17
        /*001a*/ 	.short	(.L_12 - .L_11)
.L_11:
        /*001c*/ 	.word	0x00000000
        /*0020*/ 	.short	0x0003
        /*0022*/ 	.short	0x0014
        /*0024*/ 	.byte	0x00, 0xf0, 0x11, 0x00


	//----- nvinfo : EIATTR_KPARAM_INFO
	.align		4
.L_12:
        /*0028*/ 	.byte	0x04, 0x17
        /*002a*/ 	.short	(.L_14 - .L_13)
.L_13:
        /*002c*/ 	.word	0x00000000
        /*0030*/ 	.short	0x0002
        /*0032*/ 	.short	0x0010
        /*0034*/ 	.byte	0x00, 0xf0, 0x11, 0x00


	//----- nvinfo : EIATTR_KPARAM_INFO
	.align		4
.L_14:
        /*0038*/ 	.byte	0x04, 0x17
        /*003a*/ 	.short	(.L_16 - .L_15)
.L_15:
        /*003c*/ 	.word	0x00000000
        /*0040*/ 	.short	0x0001
        /*0042*/ 	.short	0x0008
        /*0044*/ 	.byte	0x00, 0xf5, 0x21, 0x00


	//----- nvinfo : EIATTR_KPARAM_INFO
	.align		4
.L_16:
        /*0048*/ 	.byte	0x04, 0x17
        /*004a*/ 	.short	(.L_18 - .L_17)
.L_17:
        /*004c*/ 	.word	0x00000000
        /*0050*/ 	.short	0x0000
        /*0052*/ 	.short	0x0000
        /*0054*/ 	.byte	0x00, 0xf5, 0x21, 0x00


	//----- nvinfo : EIATTR_SPARSE_MMA_MASK
	.align		4
.L_18:
        /*0058*/ 	.byte	0x03, 0x50
        /*005a*/ 	.short	0x0000


	//----- nvinfo : EIATTR_MAXREG_COUNT
	.align		4
        /*005c*/ 	.byte	0x03, 0x1b
        /*005e*/ 	.short	0x00ff


	//----- nvinfo : EIATTR_NUM_BARRIERS
	.align		4
        /*0060*/ 	.byte	0x02, 0x4c
        /*0062*/ 	.byte	0x01
	.zero		1


	//----- nvinfo : EIATTR_MERCURY_ISA_VERSION
	.align		4
        /*0064*/ 	.byte	0x03, 0x5f
        /*0066*/ 	.short	0x0101


	//----- nvinfo : EIATTR_VRC_CTA_INIT_COUNT
	.align		4
        /*0068*/ 	.byte	0x02, 0x4a
	.zero		1
	.zero		1


	//----- nvinfo : EIATTR_EXIT_INSTR_OFFSETS
	.align		4
        /*006c*/ 	.byte	0x04, 0x1c
        /*006e*/ 	.short	(.L_20 - .L_19)


	//   ....[0]....
.L_19:
        /*0070*/ 	.word	0x000002f0


	//   ....[1]....
        /*0074*/ 	.word	0x00000330


	//   ....[2]....
        /*0078*/ 	.word	0x000003c0


	//   ....[3]....
        /*007c*/ 	.word	0x00000870


	//----- nvinfo : EIATTR_CRS_STACK_SIZE
	.align		4
.L_20:
        /*0080*/ 	.byte	0x04, 0x1e
        /*0082*/ 	.short	(.L_22 - .L_21)
.L_21:
        /*0084*/ 	.word	0x00000000


	//----- nvinfo : EIATTR_CBANK_PARAM_SIZE
	.align		4
.L_22:
        /*0088*/ 	.byte	0x03, 0x19
        /*008a*/ 	.short	0x001c


	//----- nvinfo : EIATTR_PARAM_CBANK
	.align		4
        /*008c*/ 	.byte	0x04, 0x0a
        /*008e*/ 	.short	(.L_24 - .L_23)
	.align		4
.L_23:
        /*0090*/ 	.word	index@(.nv.constant0._Z27constM_tiled_convolution_3dPdS_iii)
        /*0094*/ 	.short	0x0380
        /*0096*/ 	.short	0x001c


	//----- nvinfo : EIATTR_SW_WAR
	.align		4
.L_24:
        /*0098*/ 	.byte	0x04, 0x36
        /*009a*/ 	.short	(.L_26 - .L_25)
.L_25:
        /*009c*/ 	.word	0x00000008
.L_26:


//--------------------- .nv.callgraph             --------------------------
	.section	.nv.callgraph,"",@"SHT_CUDA_CALLGRAPH"
	.align	4
	.sectionentsize	8
	.align		4
        /*0000*/ 	.word	0x00000000
	.align		4
        /*0004*/ 	.word	0xffffffff
	.align		4
        /*0008*/ 	.word	0x00000000
	.align		4
        /*000c*/ 	.word	0xfffffffe
	.align		4
        /*0010*/ 	.word	0x00000000
	.align		4
        /*0014*/ 	.word	0xfffffffd
	.align		4
        /*0018*/ 	.word	0x00000000
	.align		4
        /*001c*/ 	.word	0xfffffffc


//--------------------- .nv.constant3             --------------------------
	.section	.nv.constant3,"a",@progbits
	.align	8
.nv.constant3:
	.type		filter,@object
	.size		filter,(.L_0 - filter)
filter:
	.zero		216
.L_0:


//--------------------- .text._Z27constM_tiled_convolution_3dPdS_iii --------------------------
	.section	.text._Z27constM_tiled_convolution_3dPdS_iii,"ax",@progbits
	.align	128
        .global         _Z27constM_tiled_convolution_3dPdS_iii
        .type           _Z27constM_tiled_convolution_3dPdS_iii,@function
        .size           _Z27constM_tiled_convolution_3dPdS_iii,(.L_x_5 - _Z27constM_tiled_convolution_3dPdS_iii)
        .other          _Z27constM_tiled_convolution_3dPdS_iii,@"STO_CUDA_ENTRY STV_DEFAULT"
_Z27constM_tiled_convolution_3dPdS_iii:
.text._Z27constM_tiled_convolution_3dPdS_iii:
[----:B------:R-:W-:Y:S01]  /*0000*/  LDC R1, c[0x0][0x37c] ;  /* 0x0000df00ff017b82 */ /* 0x000fe20000000800 */
[----:B------:R-:W0:Y:S07]  /*0010*/  S2R R3, SR_CTAID.Z ;  /* 0x0000000000037919 */ /* 0x000e2e0000002700 */
[----:B------:R-:W1:Y:S01]  /*0020*/  S2UR UR5, SR_CgaCtaId ;  /* 0x00000000000579c3 */ /* 0x000e620000008800 */
[----:B------:R-:W2:Y:S01]  /*0030*/  LDCU UR8, c[0x0][0x398] ;  /* 0x00007300ff0877ac */ /* 0x000ea20008000800 */
[----:B------:R-:W-:Y:S01]  /*0040*/  BSSY.RECONVERGENT B0, `(.L_x_0) ;  /* 0x0000028000007945 */ /* 0x000fe20003800200 */
[----:B------:R-:W0:Y:S03]  /*0050*/  S2R R10, SR_TID.Z ;  /* 0x00000000000a7919 */ /* 0x000e260000002300 */
[----:B------:R-:W-:Y:S01]  /*0060*/  BSSY.RELIABLE B1, `(.L_x_1) ;  /* 0x0000024000017945 */ /* 0x000fe20003800100 */
[----:B------:R-:W-:Y:S01]  /*0070*/  UMOV UR4, 0x400 ;  /* 0x0000040000047882 */ /* 0x000fe20000000000 */
[----:B------:R-:W3:Y:S01]  /*0080*/  LDCU.64 UR6, c[0x0][0x358] ;  /* 0x00006b00ff0677ac */ /* 0x000ee20008000a00 */
[----:B------:R-:W4:Y:S01]  /*0090*/  S2R R12, SR_TID.Y ;  /* 0x00000000000c7919 */ /* 0x000f220000002200 */
[----:B------:R-:W5:Y:S01]  /*00a0*/  S2R R7, SR_TID.X ;  /* 0x0000000000077919 */ /* 0x000f620000002100 */
[----:B------:R-:W3:Y:S01]  /*00b0*/  S2R R9, SR_CTAID.Y ;  /* 0x0000000000097919 */ /* 0x000ee20000002600 */
[----:B------:R-:W3:Y:S01]  /*00c0*/  S2R R5, SR_CTAID.X ;  /* 0x0000000000057919 */ /* 0x000ee20000002500 */
[----:B-1----:R-:W-:Y:S01]  /*00d0*/  ULEA UR4, UR5, UR4, 0x18 ;  /* 0x0000000405047291 */ /* 0x002fe2000f8ec0ff */
[----:B0-----:R-:W-:-:S05]  /*00e0*/  IMAD R3, R3, 0xe, R10 ;  /* 0x0000000e03037824 */ /* 0x001fca00078e020a */
[----:B------:R-:W-:Y:S02]  /*00f0*/  LEA R0, R10, UR4, 0xb ;  /* 0x000000040a007c11 */ /* 0x000fe4000f8e58ff */
[----:B--2---:R-:W-:-:S03]  /*0100*/  ISETP.GT.AND P0, PT, R3, UR8, PT ;  /* 0x0000000803007c0c */ /* 0x004fc6000bf04270 */
[----:B----4-:R-:W-:Y:S02]  /*0110*/  IMAD R0, R12, 0x80, R0 ;  /* 0x000000800c007824 */ /* 0x010fe400078e0200 */
[----:B-----5:R-:W-:Y:S01]  /*0120*/  VIADD R4, R7, 0xffffffff ;  /* 0xffffffff07047836 */ /* 0x020fe20000000000 */
[C---:B------:R-:W-:Y:S01]  /*0130*/  ISETP.NE.AND P0, PT, R3.reuse, RZ, !P0 ;  /* 0x000000ff0300720c */ /* 0x040fe20004705270 */
[----:B------:R-:W-:Y:S01]  /*0140*/  VIADD R3, R3, 0xffffffff ;  /* 0xffffffff03037836 */ /* 0x000fe20000000000 */
[----:B------:R-:W-:Y:S01]  /*0150*/  LEA R2, R7, R0, 0x3 ;  /* 0x0000000007027211 */ /* 0x000fe200078e18ff */
[----:B---3--:R-:W-:Y:S02]  /*0160*/  IMAD R9, R9, 0xe, R12 ;  /* 0x0000000e09097824 */ /* 0x008fe400078e020c */
[----:B------:R-:W-:-:S03]  /*0170*/  IMAD R0, R5, 0xe, R4 ;  /* 0x0000000e05007824 */ /* 0x000fc600078e0204 */
[----:B------:R-:W-:-:S05]  /*0180*/  IADD3 R5, PT, PT, R9, -0x1, RZ ;  /* 0xffffffff09057810 */ /* 0x000fca0007ffe0ff */
[----:B------:R-:W-:Y:S05]  /*0190*/  @!P0 BRA `(.L_x_2) ;  /* 0x0000000000408947 */ /* 0x000fea0003800000 */
[----:B------:R-:W0:Y:S02]  /*01a0*/  LDC.64 R14, c[0x0][0x390] ;  /* 0x0000e400ff0e7b82 */ /* 0x000e240000000a00 */
[C---:B0-----:R-:W-:Y:S02]  /*01b0*/  ISETP.GT.AND P2, PT, R9.reuse, R14, PT ;  /* 0x0000000e0900720c */ /* 0x041fe40003f44270 */
[C---:B------:R-:W-:Y:S02]  /*01c0*/  ISETP.GE.AND P1, PT, R0.reuse, R15, PT ;  /* 0x0000000f0000720c */ /* 0x040fe40003f26270 */
[----:B------:R-:W-:Y:S02]  /*01d0*/  ISETP.EQ.OR P2, PT, R9, RZ, P2 ;  /* 0x000000ff0900720c */ /* 0x000fe40001742670 */
[----:B------:R-:W-:-:S04]  /*01e0*/  ISETP.LT.OR P1, PT, R0, RZ, P1 ;  /* 0x000000ff0000720c */ /* 0x000fc80000f21670 */
[----:B------:R-:W-:-:S13]  /*01f0*/  PLOP3.LUT P1, PT, P2, P1, PT, 0xf8, 0x8f ;  /* 0x00000000008f781c */ /* 0x000fda0001723f70 */
[----:B------:R-:W-:Y:S05]  /*0200*/  @!P1 BREAK.RELIABLE B1 ;  /* 0x0000000000019942 */ /* 0x000fea0003800100 */
[----:B------:R-:W-:Y:S05]  /*0210*/  @P1 BRA `(.L_x_2) ;  /* 0x0000000000201947 */ /* 0x000fea0003800000 */
[----:B------:R-:W0:Y:S01]  /*0220*/  LDC.64 R6, c[0x0][0x380] ;  /* 0x0000e000ff067b82 */ /* 0x000e220000000a00 */
[----:B------:R-:W-:Y:S02]  /*0230*/  IMAD R11, R5, R14, R0 ;  /* 0x0000000e050b7224 */ /* 0x000fe400078e0200 */
[----:B------:R-:W-:-:S04]  /*0240*/  IMAD R8, R3, UR8, RZ ;  /* 0x0000000803087c24 */ /* 0x000fc8000f8e02ff */
[----:B------:R-:W-:-:S04]  /*0250*/  IMAD R11, R8, UR8, R11 ;  /* 0x00000008080b7c24 */ /* 0x000fc8000f8e020b */
[----:B0-----:R-:W-:-:S06]  /*0260*/  IMAD.WIDE.U32 R6, R11, 0x8, R6 ;  /* 0x000000080b067825 */ /* 0x001fcc00078e0006 */
[----:B------:R-:W2:Y:S04]  /*0270*/  LDG.E.64 R6, desc[UR6][R6.64] ;  /* 0x0000000606067981 */ /* 0x000ea8000c1e1b00 */
[----:B--2---:R0:W-:Y:S01]  /*0280*/  STS.64 [R2], R6 ;  /* 0x0000000602007388 */ /* 0x0041e20000000a00 */
[----:B------:R-:W-:Y:S05]  /*0290*/  BRA `(.L_x_3) ;  /* 0x0000000000087947 */ /* 0x000fea0003800000 */
.L_x_2:
[----:B------:R-:W-:Y:S05]  /*02a0*/  BSYNC.RELIABLE B1 ;  /* 0x0000000000017941 */ /* 0x000fea0003800100 */
.L_x_1:
[----:B------:R1:W-:Y:S02]  /*02b0*/  STS.64 [R2], RZ ;  /* 0x000000ff02007388 */ /* 0x0003e40000000a00 */
.L_x_3:
[----:B------:R-:W-:Y:S05]  /*02c0*/  BSYNC.RECONVERGENT B0 ;  /* 0x0000000000007941 */ /* 0x000fea0003800200 */
.L_x_0:
[----:B------:R-:W-:Y:S05]  /*02d0*/  WARPSYNC.ALL ;  /* 0x0000000000007948 */ /* 0x000fea0003800000 */
[----:B------:R-:W-:Y:S06]  /*02e0*/  BAR.SYNC.DEFER_BLOCKING 0x0 ;  /* 0x0000000000007b1d */ /* 0x000fec0000010000 */
[----:B------:R-:W-:Y:S05]  /*02f0*/  @!P0 EXIT ;  /* 0x000000000000894d */ /* 0x000fea0003800000 */
[----:B------:R-:W2:Y:S02]  /*0300*/  LDCU UR9, c[0x0][0x390] ;  /* 0x00007200ff0977ac */ /* 0x000ea40008000800 */
[----:B--2---:R-:W-:-:S04]  /*0310*/  ISETP.GT.AND P0, PT, R9, UR9, PT ;  /* 0x0000000909007c0c */ /* 0x004fc8000bf04270 */
[----:B------:R-:W-:-:S13]  /*0320*/  ISETP.EQ.OR P0, PT, R9, RZ, P0 ;  /* 0x000000ff0900720c */ /* 0x000fda0000702670 */
[----:B------:R-:W-:Y:S05]  /*0330*/  @P0 EXIT ;  /* 0x000000000000094d */ /* 0x000fea0003800000 */
[----:B------:R-:W2:Y:S01]  /*0340*/  LDCU UR4, c[0x0][0x394] ;  /* 0x00007280ff0477ac */ /* 0x000ea20008000800 */
[----:B0-----:R-:W-:Y:S01]  /*0350*/  VIADD R6, R10, 0xffffffff ;  /* 0xffffffff0a067836 */ /* 0x001fe20000000000 */
[----:B------:R-:W-:Y:S02]  /*0360*/  IADD3 R7, PT, PT, R12, -0x1, RZ ;  /* 0xffffffff0c077810 */ /* 0x000fe40007ffe0ff */
[----:B--2---:R-:W-:-:S04]  /*0370*/  ISETP.GE.AND P0, PT, R0, UR4, PT ;  /* 0x0000000400007c0c */ /* 0x004fc8000bf06270 */
[----:B------:R-:W-:-:S04]  /*0380*/  ISETP.LT.OR P0, PT, R0, RZ, P0 ;  /* 0x000000ff0000720c */ /* 0x000fc80000701670 */
[----:B------:R-:W-:-:S04]  /*0390*/  ISETP.GT.U32.OR P0, PT, R6, 0xd, P0 ;  /* 0x0000000d0600780c */ /* 0x000fc80000704470 */
[----:B------:R-:W-:-:S04]  /*03a0*/  ISETP.GT.U32.OR P0, PT, R7, 0xd, P0 ;  /* 0x0000000d0700780c */ /* 0x000fc80000704470 */
[----:B------:R-:W-:-:S13]  /*03b0*/  ISETP.GT.U32.OR P0, PT, R4, 0xd, P0 ;  /* 0x0000000d0400780c */ /* 0x000fda0000704470 */
[----:B------:R-:W-:Y:S05]  /*03c0*/  @P0 EXIT ;  /* 0x000000000000094d */ /* 0x000fea0003800000 */
[----:B------:R-:W0:Y:S01]  /*03d0*/  LDS.64 R8, [R2+-0x888] ;  /* 0xfff7780002087984 */ /* 0x000e220000000a00 */
[----:B------:R-:W0:Y:S01]  /*03e0*/  LDCU.128 UR12, c[0x3][URZ] ;  /* 0x00c00000ff0c77ac */ /* 0x000e220008000c00 */
[----:B------:R-:W-:Y:S02]  /*03f0*/  IMAD R0, R5, UR9, R0 ;  /* 0x0000000905007c24 */ /* 0x000fe4000f8e0200 */
[----:B------:R-:W2:Y:S01]  /*0400*/  LDS.64 R14, [R2+-0x880] ;  /* 0xfff78000020e7984 */ /* 0x000ea20000000a00 */
[----:B------:R-:W3:Y:S01]  /*0410*/  LDCU.128 UR16, c[0x3][0x10] ;  /* 0x00c00200ff1077ac */ /* 0x000ee20008000c00 */
[----:B------:R-:W-:Y:S02]  /*0420*/  IMAD R3, R3, UR8, RZ ;  /* 0x0000000803037c24 */ /* 0x000fe4000f8e02ff */
[----:B------:R-:W3:Y:S01]  /*0430*/  LDS.64 R16, [R2+-0x878] ;  /* 0xfff7880002107984 */ /* 0x000ee20000000a00 */
[----:B------:R-:W4:Y:S01]  /*0440*/  LDCU.64 UR4, c[0x3][0xd0] ;  /* 0x00c01a00ff0477ac */ /* 0x000f220008000a00 */
[----:B------:R-:W-:-:S02]  /*0450*/  IMAD R3, R3, UR8, R0 ;  /* 0x0000000803037c24 */ /* 0x000fc4000f8e0200 */
[----:B------:R-:W5:Y:S04]  /*0460*/  LDS.64 R12, [R2+-0x808] ;  /* 0xfff7f800020c7984 */ /* 0x000f680000000a00 */
[----:B------:R-:W1:Y:S01]  /*0470*/  LDS.64 R6, [R2+-0x800] ;  /* 0xfff8000002067984 */ /* 0x000e620000000a00 */
[----:B0-----:R-:W-:-:S03]  /*0480*/  DFMA R10, R8, UR12, RZ ;  /* 0x0000000c080a7c2b */ /* 0x001fc600080000ff */
[----:B------:R-:W0:Y:S05]  /*0490*/  LDS.64 R8, [R2+-0x7f8] ;  /* 0xfff8080002087984 */ /* 0x000e2a0000000a00 */
[----:B--2---:R-:W-:Y:S01]  /*04a0*/  DFMA R14, R14, UR14, R10 ;  /* 0x0000000e0e0e7c2b */ /* 0x004fe2000800000a */
[----:B------:R-:W1:Y:S01]  /*04b0*/  LDCU.128 UR12, c[0x3][0x20] ;  /* 0x00c00400ff0c77ac */ /* 0x000e620008000c00 */
[----:B------:R-:W2:Y:S06]  /*04c0*/  LDS.64 R10, [R2+-0x788] ;  /* 0xfff87800020a7984 */ /* 0x000eac0000000a00 */
[----:B---3--:R-:W-:-:S02]  /*04d0*/  DFMA R16, R16, UR16, R14 ;  /* 0x0000001010107c2b */ /* 0x008fc4000800000e */
[----:B------:R-:W3:Y:S06]  /*04e0*/  LDS.64 R14, [R2+-0x780] ;  /* 0xfff88000020e7984 */ /* 0x000eec0000000a00 */
[----:B-----5:R-:W-:Y:S01]  /*04f0*/  DFMA R16, R12, UR18, R16 ;  /* 0x000000120c107c2b */ /* 0x020fe20008000010 */
[----:B------:R-:W2:Y:S01]  /*0500*/  LDCU.128 UR16, c[0x3][0x30] ;  /* 0x00c00600ff1077ac */ /* 0x000ea20008000c00 */
[----:B------:R-:W5:Y:S06]  /*0510*/  LDS.64 R12, [R2+-0x778] ;  /* 0xfff88800020c7984 */ /* 0x000f6c0000000a00 */
[----:B-1----:R-:W-:Y:S01]  /*0520*/  DFMA R16, R6, UR12, R16 ;  /* 0x0000000c06107c2b */ /* 0x002fe20008000010 */
[----:B------:R-:W1:Y:S07]  /*0530*/  LDS.64 R6, [R2+-0x88] ;  /* 0xffff780002067984 */ /* 0x000e6e0000000a00 */
[----:B0-----:R-:W-:Y:S01]  /*0540*/  DFMA R16, R8, UR14, R16 ;  /* 0x0000000e08107c2b */ /* 0x001fe20008000010 */
[----:B------:R-:W5:Y:S01]  /*0550*/  LDCU.128 UR12, c[0x3][0x40] ;  /* 0x00c00800ff0c77ac */ /* 0x000f620008000c00 */
[----:B------:R-:W0:Y:S06]  /*0560*/  LDS.64 R8, [R2+-0x80] ;  /* 0xffff800002087984 */ /* 0x000e2c0000000a00 */
[----:B--2---:R-:W-:Y:S01]  /*0570*/  DFMA R16, R10, UR16, R16 ;  /* 0x000000100a107c2b */ /* 0x004fe20008000010 */
[----:B------:R-:W2:Y:S07]  /*0580*/  LDS.64 R10, [R2+-0x78] ;  /* 0xffff8800020a7984 */ /* 0x000eae0000000a00 */
[----:B---3--:R-:W-:Y:S01]  /*0590*/  DFMA R16, R14, UR18, R16 ;  /* 0x000000120e107c2b */ /* 0x008fe20008000010 */
[----:B------:R-:W0:Y:S01]  /*05a0*/  LDCU.128 UR16, c[0x3][0x50] ;  /* 0x00c00a00ff1077ac */ /* 0x000e220008000c00 */
[----:B------:R-:W3:Y:S06]  /*05b0*/  LDS.64 R14, [R2+-0x8] ;  /* 0xfffff800020e7984 */ /* 0x000eec0000000a00 */
[----:B-----5:R-:W-:Y:S01]  /*05c0*/  DFMA R16, R12, UR12, R16 ;  /* 0x0000000c0c107c2b */ /* 0x020fe20008000010 */
[----:B------:R-:W5:Y:S07]  /*05d0*/  LDS.64 R12, [R2] ;  /* 0x00000000020c7984 */ /* 0x000f6e0000000a00 */
[----:B-1----:R-:W-:Y:S01]  /*05e0*/  DFMA R16, R6, UR14, R16 ;  /* 0x0000000e06107c2b */ /* 0x002fe20008000010 */
[----:B------:R-:W3:Y:S01]  /*05f0*/  LDCU.128 UR12, c[0x3][0x60] ;  /* 0x00c00c00ff0c77ac */ /* 0x000ee20008000c00 */
[----:B------:R-:W1:Y:S06]  /*0600*/  LDS.64 R6, [R2+0x8] ;  /* 0x0000080002067984 */ /* 0x000e6c0000000a00 */
[----:B0-----:R-:W-:Y:S01]  /*0610*/  DFMA R16, R8, UR16, R16 ;  /* 0x0000001008107c2b */ /* 0x001fe20008000010 */
[----:B------:R-:W0:Y:S07]  /*0620*/  LDS.64 R8, [R2+0x78] ;  /* 0x0000780002087984 */ /* 0x000e2e0000000a00 */
[----:B--2---:R-:W-:Y:S01]  /*0630*/  DFMA R16, R10, UR18, R16 ;  /* 0x000000120a107c2b */ /* 0x004fe20008000010 */
[----:B------:R-:W1:Y:S01]  /*0640*/  LDCU.128 UR16, c[0x3][0x70] ;  /* 0x00c00e00ff1077ac */ /* 0x000e620008000c00 */
[----:B------:R-:W2:Y:S06]  /*0650*/  LDS.64 R10, [R2+0x80] ;  /* 0x00008000020a7984 */ /* 0x000eac0000000a00 */
[----:B---3--:R-:W-:Y:S01]  /*0660*/  DFMA R16, R14, UR12, R16 ;  /* 0x0000000c0e107c2b */ /* 0x008fe20008000010 */
[----:B------:R-:W3:Y:S07]  /*0670*/  LDS.64 R14, [R2+0x88] ;  /* 0x00008800020e7984 */ /* 0x000eee0000000a00 */
[----:B-----5:R-:W-:Y:S01]  /*0680*/  DFMA R16, R12, UR14, R16 ;  /* 0x0000000e0c107c2b */ /* 0x020fe20008000010 */
[----:B------:R-:W2:Y:S01]  /*0690*/  LDCU.128 UR12, c[0x3][0x80] ;  /* 0x00c01000ff0c77ac */ /* 0x000ea20008000c00 */
[----:B------:R-:W5:Y:S06]  /*06a0*/  LDS.64 R12, [R2+0x778] ;  /* 0x00077800020c7984 */ /* 0x000f6c0000000a00 */
[----:B-1----:R-:W-:Y:S01]  /*06b0*/  DFMA R16, R6, UR16, R16 ;  /* 0x0000001006107c2b */ /* 0x002fe20008000010 */
[----:B------:R-:W1:Y:S07]  /*06c0*/  LDS.64 R6, [R2+0x780] ;  /* 0x0007800002067984 */ /* 0x000e6e0000000a00 */
[----:B0-----:R-:W-:Y:S01]  /*06d0*/  DFMA R16, R8, UR18, R16 ;  /* 0x0000001208107c2b */ /* 0x001fe20008000010 */
[----:B------:R-:W5:Y:S01]  /*06e0*/  LDCU.128 UR16, c[0x3][0x90] ;  /* 0x00c01200ff1077ac */ /* 0x000f620008000c00 */
[----:B------:R-:W0:Y:S06]  /*06f0*/  LDS.64 R8, [R2+0x788] ;  /* 0x0007880002087984 */ /* 0x000e2c0000000a00 */
[----:B--2---:R-:W-:Y:S01]  /*0700*/  DFMA R16, R10, UR12, R16 ;  /* 0x0000000c0a107c2b */ /* 0x004fe20008000010 */
[----:B------:R-:W2:Y:S07]  /*0710*/  LDS.64 R10, [R2+0x7f8] ;  /* 0x0007f800020a7984 */ /* 0x000eae0000000a00 */
[----:B---3--:R-:W-:Y:S01]  /*0720*/  DFMA R16, R14, UR14, R16 ;  /* 0x0000000e0e107c2b */ /* 0x008fe20008000010 */
[----:B------:R-:W0:Y:S01]  /*0730*/  LDCU.128 UR12, c[0x3][0xa0] ;  /* 0x00c01400ff0c77ac */ /* 0x000e220008000c00 */
[----:B------:R-:W3:Y:S06]  /*0740*/  LDS.64 R14, [R2+0x800] ;  /* 0x00080000020e7984 */ /* 0x000eec0000000a00 */
[----:B-----5:R-:W-:Y:S01]  /*0750*/  DFMA R16, R12, UR16, R16 ;  /* 0x000000100c107c2b */ /* 0x020fe20008000010 */
[----:B------:R-:W5:Y:S07]  /*0760*/  LDS.64 R12, [R2+0x808] ;  /* 0x00080800020c7984 */ /* 0x000f6e0000000a00 */
[----:B-1----:R-:W-:Y:S01]  /*0770*/  DFMA R16, R6, UR18, R16 ;  /* 0x0000001206107c2b */ /* 0x002fe20008000010 */
[----:B------:R-:W3:Y:S01]  /*0780*/  LDCU.128 UR16, c[0x3][0xb0] ;  /* 0x00c01600ff1077ac */ /* 0x000ee20008000c00 */
[----:B------:R-:W1:Y:S06]  /*0790*/  LDS.64 R6, [R2+0x878] ;  /* 0x0008780002067984 */ /* 0x000e6c0000000a00 */
[----:B0-----:R-:W-:Y:S01]  /*07a0*/  DFMA R16, R8, UR12, R16 ;  /* 0x0000000c08107c2b */ /* 0x001fe20008000010 */
[----:B------:R-:W0:Y:S07]  /*07b0*/  LDS.64 R8, [R2+0x880] ;  /* 0x0008800002087984 */ /* 0x000e2e0000000a00 */
[----:B--2---:R-:W-:Y:S01]  /*07c0*/  DFMA R16, R10, UR14, R16 ;  /* 0x0000000e0a107c2b */ /* 0x004fe20008000010 */
[----:B------:R-:W1:Y:S01]  /*07d0*/  LDCU.128 UR12, c[0x3][0xc0] ;  /* 0x00c01800ff0c77ac */ /* 0x000e620008000c00 */
[----:B------:R-:W4:Y:S06]  /*07e0*/  LDS.64 R10, [R2+0x888] ;  /* 0x00088800020a7984 */ /* 0x000f2c0000000a00 */
[----:B---3--:R-:W-:-:S08]  /*07f0*/  DFMA R14, R14, UR16, R16 ;  /* 0x000000100e0e7c2b */ /* 0x008fd00008000010 */
[----:B-----5:R-:W-:Y:S02]  /*0800*/  DFMA R12, R12, UR18, R14 ;  /* 0x000000120c0c7c2b */ /* 0x020fe4000800000e */
[----:B------:R-:W2:Y:S06]  /*0810*/  LDC.64 R14, c[0x0][0x388] ;  /* 0x0000e200ff0e7b82 */ /* 0x000eac0000000a00 */
[----:B-1----:R-:W-:-:S08]  /*0820*/  DFMA R6, R6, UR12, R12 ;  /* 0x0000000c06067c2b */ /* 0x002fd0000800000c */
[----:B0-----:R-:W-:-:S08]  /*0830*/  DFMA R6, R8, UR14, R6 ;  /* 0x0000000e08067c2b */ /* 0x001fd00008000006 */
[----:B----4-:R-:W-:Y:S01]  /*0840*/  DFMA R6, R10, UR4, R6 ;  /* 0x000000040a067c2b */ /* 0x010fe20008000006 */
[----:B--2---:R-:W-:-:S06]  /*0850*/  IMAD.WIDE R2, R3, 0x8, R14 ;  /* 0x0000000803027825 */ /* 0x004fcc00078e020e */
[----:B------:R-:W-:Y:S01]  /*0860*/  STG.E.64 desc[UR6][R2.64], R6 ;  /* 0x0000000602007986 */ /* 0x000fe2000c101b06 */
[----:B------:R-:W-:Y:S05]  /*0870*/  EXIT ;  /* 0x000000000000794d */ /* 0x000fea0003800000 */
.L_x_4:
[----:B------:R-:W-:-:S00]  /*0880*/  BRA `(.L_x_4) ;  /* 0xfffffffc00fc7947 */ /* 0x000fc0000383ffff */
[----:B------:R-:W-:-:S00]  /*0890*/  NOP ;  /* 0x0000000000007918 */ /* 0x000fc00000000000 */
        /* <DEDUP_REMOVED lines=14> */
.L_x_5:


//--------------------- .nv.shared._Z27constM_tiled_convolution_3dPdS_iii --------------------------
	.section	.nv.shared._Z27constM_tiled_convolution_3dPdS_iii,"aw",@nobits
	.sectionflags	@""
	.align	8
.nv.shared._Z27constM_tiled_convolution_3dPdS_iii:
	.zero		33792


//--------------------- .nv.shared.reserved.0     --------------------------
	.section	.nv.shared.reserved.0,"aw",@nobits
	.weak		__nv_reservedSMEM_offset_0_alias
	.size		__nv_reservedSMEM_offset_0_alias, 0, 64
	.other		__nv_reservedSMEM_offset_0_alias,@"STO_CUDA_RESERVED_SHARED STV_DEFAULT"
__nv_reservedSMEM_offset_0_alias:
	.zero		0
	.zero		64


//--------------------- .nv.constant0._Z27constM_tiled_convolution_3dPdS_iii --------------------------
	.section	.nv.constant0._Z27constM_tiled_convolution_3dPdS_iii,"a",@progbits
	.sectionflags	@""
	.align	4
.nv.constant0._Z27constM_tiled_convolution_3dPdS_iii:
	.zero		924


//--------------------- SYMBOLS --------------------------

	.type		.nv.reservedSmem.offset0,@object
	.size		.nv.reservedSmem.offset0,0x4
	.type		.nv.reservedSmem.cap,@object
	.size		.nv.reservedSmem.cap,0x4
